//
// Generated by NVIDIA NVVM Compiler
//
// Compiler Build ID: CL-36424714
// Cuda compilation tools, release 13.0, V13.0.88
// Based on NVVM 20.0.0
//

.version 9.0
.target sm_100
.address_size 64

	// .globl	_Z15histogramKernelPKcjiiPj
.extern .shared .align 16 .b8 s_hist[];

.visible .entry _Z15histogramKernelPKcjiiPj(
	.param .u64 .ptr .align 1 _Z15histogramKernelPKcjiiPj_param_0,
	.param .u32 _Z15histogramKernelPKcjiiPj_param_1,
	.param .u32 _Z15histogramKernelPKcjiiPj_param_2,
	.param .u32 _Z15histogramKernelPKcjiiPj_param_3,
	.param .u64 .ptr .align 1 _Z15histogramKernelPKcjiiPj_param_4
)
{
	.reg .pred 	%p<37>;
	.reg .b32 	%r<82>;
	.reg .b64 	%rd<23>;

	ld.param.u64 	%rd4, [_Z15histogramKernelPKcjiiPj_param_0];
	ld.param.u32 	%r25, [_Z15histogramKernelPKcjiiPj_param_1];
	ld.param.u32 	%r26, [_Z15histogramKernelPKcjiiPj_param_2];
	ld.param.u32 	%r27, [_Z15histogramKernelPKcjiiPj_param_3];
	ld.param.u64 	%rd3, [_Z15histogramKernelPKcjiiPj_param_4];
	cvta.to.global.u64 	%rd1, %rd4;
	sub.s32 	%r1, %r27, %r26;
	mov.u32 	%r81, %tid.x;
	setp.gt.s32 	%p1, %r81, %r1;
	@%p1 bra 	$L__BB0_3;
	mov.u32 	%r3, %ntid.x;
	mov.u32 	%r80, %r81;
$L__BB0_2:
	shl.b32 	%r28, %r80, 2;
	mov.u32 	%r29, s_hist;
	add.s32 	%r30, %r29, %r28;
	mov.b32 	%r31, 0;
	st.shared.u32 	[%r30], %r31;
	add.s32 	%r80, %r80, %r3;
	setp.le.s32 	%p2, %r80, %r1;
	@%p2 bra 	$L__BB0_2;
$L__BB0_3:
	bar.sync 	0;
	mov.u32 	%r32, %ctaid.x;
	mov.u32 	%r6, %ntid.x;
	mul.lo.s32 	%r33, %r32, %r6;
	shl.b32 	%r34, %r33, 3;
	add.s32 	%r7, %r34, %r81;
	setp.ge.u32 	%p3, %r7, %r25;
	@%p3 bra 	$L__BB0_6;
	cvt.u64.u32 	%rd5, %r7;
	add.s64 	%rd6, %rd1, %rd5;
	ld.global.u8 	%r8, [%rd6];
	setp.lt.u32 	%p4, %r8, %r26;
	setp.lt.u32 	%p5, %r27, %r8;
	or.pred  	%p6, %p4, %p5;
	@%p6 bra 	$L__BB0_6;
	sub.s32 	%r35, %r8, %r26;
	shl.b32 	%r36, %r35, 2;
	mov.u32 	%r37, s_hist;
	add.s32 	%r38, %r37, %r36;
	atom.shared.add.u32 	%r39, [%r38], 1;
$L__BB0_6:
	add.s32 	%r9, %r7, %r6;
	setp.ge.u32 	%p7, %r9, %r25;
	@%p7 bra 	$L__BB0_9;
	cvt.u64.u32 	%rd7, %r9;
	add.s64 	%rd8, %rd1, %rd7;
	ld.global.u8 	%r10, [%rd8];
	setp.lt.u32 	%p8, %r10, %r26;
	setp.lt.u32 	%p9, %r27, %r10;
	or.pred  	%p10, %p8, %p9;
	@%p10 bra 	$L__BB0_9;
	sub.s32 	%r40, %r10, %r26;
	shl.b32 	%r41, %r40, 2;
	mov.u32 	%r42, s_hist;
	add.s32 	%r43, %r42, %r41;
	atom.shared.add.u32 	%r44, [%r43], 1;
$L__BB0_9:
	add.s32 	%r11, %r9, %r6;
	setp.ge.u32 	%p11, %r11, %r25;
	@%p11 bra 	$L__BB0_12;
	cvt.u64.u32 	%rd9, %r11;
	add.s64 	%rd10, %rd1, %rd9;
	ld.global.u8 	%r12, [%rd10];
	setp.lt.u32 	%p12, %r12, %r26;
	setp.lt.u32 	%p13, %r27, %r12;
	or.pred  	%p14, %p12, %p13;
	@%p14 bra 	$L__BB0_12;
	sub.s32 	%r45, %r12, %r26;
	shl.b32 	%r46, %r45, 2;
	mov.u32 	%r47, s_hist;
	add.s32 	%r48, %r47, %r46;
	atom.shared.add.u32 	%r49, [%r48], 1;
$L__BB0_12:
	add.s32 	%r13, %r11, %r6;
	setp.ge.u32 	%p15, %r13, %r25;
	@%p15 bra 	$L__BB0_15;
	cvt.u64.u32 	%rd11, %r13;
	add.s64 	%rd12, %rd1, %rd11;
	ld.global.u8 	%r14, [%rd12];
	setp.lt.u32 	%p16, %r14, %r26;
	setp.lt.u32 	%p17, %r27, %r14;
	or.pred  	%p18, %p16, %p17;
	@%p18 bra 	$L__BB0_15;
	sub.s32 	%r50, %r14, %r26;
	shl.b32 	%r51, %r50, 2;
	mov.u32 	%r52, s_hist;
	add.s32 	%r53, %r52, %r51;
	atom.shared.add.u32 	%r54, [%r53], 1;
$L__BB0_15:
	add.s32 	%r15, %r13, %r6;
	setp.ge.u32 	%p19, %r15, %r25;
	@%p19 bra 	$L__BB0_18;
	cvt.u64.u32 	%rd13, %r15;
	add.s64 	%rd14, %rd1, %rd13;
	ld.global.u8 	%r16, [%rd14];
	setp.lt.u32 	%p20, %r16, %r26;
	setp.lt.u32 	%p21, %r27, %r16;
	or.pred  	%p22, %p20, %p21;
	@%p22 bra 	$L__BB0_18;
	sub.s32 	%r55, %r16, %r26;
	shl.b32 	%r56, %r55, 2;
	mov.u32 	%r57, s_hist;
	add.s32 	%r58, %r57, %r56;
	atom.shared.add.u32 	%r59, [%r58], 1;
$L__BB0_18:
	add.s32 	%r17, %r15, %r6;
	setp.ge.u32 	%p23, %r17, %r25;
	@%p23 bra 	$L__BB0_21;
	cvt.u64.u32 	%rd15, %r17;
	add.s64 	%rd16, %rd1, %rd15;
	ld.global.u8 	%r18, [%rd16];
	setp.lt.u32 	%p24, %r18, %r26;
	setp.lt.u32 	%p25, %r27, %r18;
	or.pred  	%p26, %p24, %p25;
	@%p26 bra 	$L__BB0_21;
	sub.s32 	%r60, %r18, %r26;
	shl.b32 	%r61, %r60, 2;
	mov.u32 	%r62, s_hist;
	add.s32 	%r63, %r62, %r61;
	atom.shared.add.u32 	%r64, [%r63], 1;
$L__BB0_21:
	add.s32 	%r19, %r17, %r6;
	setp.ge.u32 	%p27, %r19, %r25;
	@%p27 bra 	$L__BB0_24;
	cvt.u64.u32 	%rd17, %r19;
	add.s64 	%rd18, %rd1, %rd17;
	ld.global.u8 	%r20, [%rd18];
	setp.lt.u32 	%p28, %r20, %r26;
	setp.lt.u32 	%p29, %r27, %r20;
	or.pred  	%p30, %p28, %p29;
	@%p30 bra 	$L__BB0_24;
	sub.s32 	%r65, %r20, %r26;
	shl.b32 	%r66, %r65, 2;
	mov.u32 	%r67, s_hist;
	add.s32 	%r68, %r67, %r66;
	atom.shared.add.u32 	%r69, [%r68], 1;
$L__BB0_24:
	add.s32 	%r21, %r19, %r6;
	setp.ge.u32 	%p31, %r21, %r25;
	@%p31 bra 	$L__BB0_27;
	cvt.u64.u32 	%rd19, %r21;
	add.s64 	%rd20, %rd1, %rd19;
	ld.global.u8 	%r22, [%rd20];
	setp.lt.u32 	%p32, %r22, %r26;
	setp.lt.u32 	%p33, %r27, %r22;
	or.pred  	%p34, %p32, %p33;
	@%p34 bra 	$L__BB0_27;
	sub.s32 	%r70, %r22, %r26;
	shl.b32 	%r71, %r70, 2;
	mov.u32 	%r72, s_hist;
	add.s32 	%r73, %r72, %r71;
	atom.shared.add.u32 	%r74, [%r73], 1;
$L__BB0_27:
	setp.gt.s32 	%p35, %r81, %r1;
	bar.sync 	0;
	@%p35 bra 	$L__BB0_30;
	cvta.to.global.u64 	%rd2, %rd3;
	mov.u32 	%r76, s_hist;
$L__BB0_29:
	mul.wide.s32 	%rd21, %r81, 4;
	add.s64 	%rd22, %rd2, %rd21;
	shl.b32 	%r75, %r81, 2;
	add.s32 	%r77, %r76, %r75;
	ld.shared.u32 	%r78, [%r77];
	atom.global.add.u32 	%r79, [%rd22], %r78;
	add.s32 	%r81, %r81, %r6;
	setp.le.s32 	%p36, %r81, %r1;
	@%p36 bra 	$L__BB0_29;
$L__BB0_30:
	ret;

}


// ===== COMPILED SASS (sm_100) =====

	.target	sm_100

	.elftype	@"ET_EXEC"


//--------------------- .note.nv.tkinfo           --------------------------
	.section	.note.nv.tkinfo,"",@"SHT_NOTE"
	.sectionflags	@"SHF_NOTE_NV_TKINFO"
	.tkinfo
        /*0018*/ 	.word	0x00000002
        /*0030*/ 	.string	""
        /*0030*/ 	.string	"ptxas"
        /*0030*/ 	.string	"Cuda compilation tools, release 13.0, V13.0.88"
        /*0030*/ 	.string	"Build cuda_13.0.r13.0/compiler.36424714_0"
        /*0030*/ 	.string	"-arch sm_100 -m 64 "



//--------------------- .note.nv.cuinfo           --------------------------
	.section	.note.nv.cuinfo,"",@"SHT_NOTE"
	.sectionflags	@"SHF_NOTE_NV_CUINFO"
        /*0018*/ 	.short	0x0002
        /*001a*/ 	.short	0x0064
        /*001c*/ 	.short	0x0082
	.zero		2


//--------------------- .nv.info                  --------------------------
	.section	.nv.info,"",@"SHT_CUDA_INFO"
	.align	4


	//----- nvinfo : EIATTR_REGCOUNT
	.align		4
        /*0000*/ 	.byte	0x04, 0x2f
        /*0002*/ 	.short	(.L_1 - .L_0)
	.align		4
.L_0:
        /*0004*/ 	.word	index@(_Z15histogramKernelPKcjiiPj)
        /*0008*/ 	.word	0x00000011


	//----- nvinfo : EIATTR_FRAME_SIZE
	.align		4
.L_1:
        /*000c*/ 	.byte	0x04, 0x11
        /*000e*/ 	.short	(.L_3 - .L_2)
	.align		4
.L_2:
        /*0010*/ 	.word	index@(_Z15histogramKernelPKcjiiPj)
        /*0014*/ 	.word	0x00000000


	//----- nvinfo : EIATTR_MIN_STACK_SIZE
	.align		4
.L_3:
        /*0018*/ 	.byte	0x04, 0x12
        /*001a*/ 	.short	(.L_5 - .L_4)
	.align		4
.L_4:
        /*001c*/ 	.word	index@(_Z15histogramKernelPKcjiiPj)
        /*0020*/ 	.word	0x00000000
.L_5:


//--------------------- .nv.compat                --------------------------
	.section	.nv.compat,"",@"SHT_CUDA_COMPAT_INFO"
	.align	4
        /*0000*/ 	.byte	0x02, 0x09, 0x00, 0x00, 0x02, 0x02, 0x01, 0x00, 0x02, 0x05, 0x05, 0x00, 0x03, 0x07, 0x01, 0x01
        /*0010*/ 	.byte	0x02, 0x03, 0x00, 0x00, 0x02, 0x06, 0x01, 0x00, 0x04, 0x0b, 0x08, 0x00, 0x09, 0x00, 0x00, 0x00
        /*0020*/ 	.byte	0x00, 0x00, 0x00, 0x00


//--------------------- .nv.info._Z15histogramKernelPKcjiiPj --------------------------
	.section	.nv.info._Z15histogramKernelPKcjiiPj,"",@"SHT_CUDA_INFO"
	.sectionflags	@""
	.align	4


	//----- nvinfo : EIATTR_CUDA_API_VERSION
	.align		4
        /*0000*/ 	.byte	0x04, 0x37
        /*0002*/ 	.short	(.L_7 - .L_6)
.L_6:
        /*0004*/ 	.word	0x00000082


	//----- nvinfo : EIATTR_KPARAM_INFO
	.align		4
.L_7:
        /*0008*/ 	.byte	0x04, 0x17
        /*000a*/ 	.short	(.L_9 - .L_8)
.L_8:
        /*000c*/ 	.word	0x00000000
        /*0010*/ 	.short	0x0004
        /*0012*/ 	.short	0x0018
        /*0014*/ 	.byte	0x00, 0xf5, 0x21, 0x00


	//----- nvinfo : EIATTR_KPARAM_INFO
	.align		4
.L_9:
        /*0018*/ 	.byte	0x04, 0x17
        /*001a*/ 	.short	(.L_11 - .L_10)
.L_10:
        /*001c*/ 	.word	0x00000000
        /*0020*/ 	.short	0x0003
        /*0022*/ 	.short	0x0010
        /*0024*/ 	.byte	0x00, 0xf0, 0x11, 0x00


	//----- nvinfo : EIATTR_KPARAM_INFO
	.align		4
.L_11:
        /*0028*/ 	.byte	0x04, 0x17
        /*002a*/ 	.short	(.L_13 - .L_12)
.L_12:
        /*002c*/ 	.word	0x00000000
        /*0030*/ 	.short	0x0002
        /*0032*/ 	.short	0x000c
        /*0034*/ 	.byte	0x00, 0xf0, 0x11, 0x00


	//----- nvinfo : EIATTR_KPARAM_INFO
	.align		4
.L_13:
        /*0038*/ 	.byte	0x04, 0x17
        /*003a*/ 	.short	(.L_15 - .L_14)
.L_14:
        /*003c*/ 	.word	0x00000000
        /*0040*/ 	.short	0x0001
        /*0042*/ 	.short	0x0008
        /*0044*/ 	.byte	0x00, 0xf0, 0x11, 0x00


	//----- nvinfo : EIATTR_KPARAM_INFO
	.align		4
.L_15:
        /*0048*/ 	.byte	0x04, 0x17
        /*004a*/ 	.short	(.L_17 - .L_16)
.L_16:
        /*004c*/ 	.word	0x00000000
        /*0050*/ 	.short	0x0000
        /*0052*/ 	.short	0x0000
        /*0054*/ 	.byte	0x00, 0xf5, 0x21, 0x00


	//----- nvinfo : EIATTR_SPARSE_MMA_MASK
	.align		4
.L_17:
        /*0058*/ 	.byte	0x03, 0x50
        /*005a*/ 	.short	0x0000


	//----- nvinfo : EIATTR_MAXREG_COUNT
	.align		4
        /*005c*/ 	.byte	0x03, 0x1b
        /*005e*/ 	.short	0x00ff


	//----- nvinfo : EIATTR_NUM_BARRIERS
	.align		4
        /*0060*/ 	.byte	0x02, 0x4c
        /*0062*/ 	.byte	0x01
	.zero		1


	//----- nvinfo : EIATTR_MERCURY_ISA_VERSION
	.align		4
        /*0064*/ 	.byte	0x03, 0x5f
        /*0066*/ 	.short	0x0101


	//----- nvinfo : EIATTR_VRC_CTA_INIT_COUNT
	.align		4
        /*0068*/ 	.byte	0x02, 0x4a
	.zero		1
	.zero		1


	//----- nvinfo : EIATTR_EXIT_INSTR_OFFSETS
	.align		4
        /*006c*/ 	.byte	0x04, 0x1c
        /*006e*/ 	.short	(.L_19 - .L_18)


	//   ....[0]....
.L_18:
        /*0070*/ 	.word	0x00000ab0


	//   ....[1]....
        /*0074*/ 	.word	0x00000b70


	//----- nvinfo : EIATTR_CRS_STACK_SIZE
	.align		4
.L_19:
        /*0078*/ 	.byte	0x04, 0x1e
        /*007a*/ 	.short	(.L_21 - .L_20)
.L_20:
        /*007c*/ 	.word	0x00000000


	//----- nvinfo : EIATTR_CBANK_PARAM_SIZE
	.align		4
.L_21:
        /*0080*/ 	.byte	0x03, 0x19
        /*0082*/ 	.short	0x0020


	//----- nvinfo : EIATTR_PARAM_CBANK
	.align		4
        /*0084*/ 	.byte	0x04, 0x0a
        /*0086*/ 	.short	(.L_23 - .L_22)
	.align		4
.L_22:
        /*0088*/ 	.word	index@(.nv.constant0._Z15histogramKernelPKcjiiPj)
        /*008c*/ 	.short	0x0380
        /*008e*/ 	.short	0x0020


	//----- nvinfo : EIATTR_SW_WAR
	.align		4
.L_23:
        /*0090*/ 	.byte	0x04, 0x36
        /*0092*/ 	.short	(.L_25 - .L_24)
.L_24:
        /*0094*/ 	.word	0x00000008
.L_25:


//--------------------- .nv.callgraph             --------------------------
	.section	.nv.callgraph,"",@"SHT_CUDA_CALLGRAPH"
	.align	4
	.sectionentsize	8
	.align		4
        /*0000*/ 	.word	0x00000000
	.align		4
        /*0004*/ 	.word	0xffffffff
	.align		4
        /*0008*/ 	.word	0x00000000
	.align		4
        /*000c*/ 	.word	0xfffffffe
	.align		4
        /*0010*/ 	.word	0x00000000
	.align		4
        /*0014*/ 	.word	0xfffffffd
	.align		4
        /*0018*/ 	.word	0x00000000
	.align		4
        /*001c*/ 	.word	0xfffffffc


//--------------------- .text._Z15histogramKernelPKcjiiPj --------------------------
	.section	.text._Z15histogramKernelPKcjiiPj,"ax",@progbits
	.align	128
        .global         _Z15histogramKernelPKcjiiPj
        .type           _Z15histogramKernelPKcjiiPj,@function
        .size           _Z15histogramKernelPKcjiiPj,(.L_x_21 - _Z15histogramKernelPKcjiiPj)
        .other          _Z15histogramKernelPKcjiiPj,@"STO_CUDA_ENTRY STV_DEFAULT"
_Z15histogramKernelPKcjiiPj:
.text._Z15histogramKernelPKcjiiPj:
[----:B------:R-:W-:Y:S01]  /*0000*/  LDC R1, c[0x0][0x37c] ;  /* 0x0000df00ff017b82 */ /* 0x000fe20000000800 */
[----:B------:R-:W0:Y:S01]  /*0010*/  S2R R0, SR_TID.X ;  /* 0x0000000000007919 */ /* 0x000e220000002100 */
[----:B------:R-:W1:Y:S01]  /*0020*/  LDCU UR9, c[0x0][0x390] ;  /* 0x00007200ff0977ac */ /* 0x000e620008000800 */
[----:B------:R-:W-:Y:S01]  /*0030*/  BSSY.RECONVERGENT B0, `(.L_x_0) ;  /* 0x000000f000007945 */ /* 0x000fe20003800200 */
[----:B------:R-:W1:Y:S02]  /*0040*/  LDCU UR10, c[0x0][0x38c] ;  /* 0x00007180ff0a77ac */ /* 0x000e640008000800 */
[----:B-1----:R-:W-:-:S06]  /*0050*/  UIADD3 UR8, UPT, UPT, UR9, -UR10, URZ ;  /* 0x8000000a09087290 */ /* 0x002fcc000fffe0ff */
[----:B0-----:R-:W-:-:S13]  /*0060*/  ISETP.GT.AND P0, PT, R0, UR8, PT ;  /* 0x0000000800007c0c */ /* 0x001fda000bf04270 */
[----:B------:R-:W-:Y:S05]  /*0070*/  @P0 BRA `(.L_x_1) ;  /* 0x0000000000280947 */ /* 0x000fea0003800000 */
[----:B------:R-:W0:Y:S01]  /*0080*/  S2R R4, SR_CgaCtaId ;  /* 0x0000000000047919 */ /* 0x000e220000008800 */
[----:B------:R-:W1:Y:S01]  /*0090*/  LDC R5, c[0x0][0x360] ;  /* 0x0000d800ff057b82 */ /* 0x000e620000000800 */
[----:B------:R-:W-:Y:S01]  /*00a0*/  MOV R3, 0x400 ;  /* 0x0000040000037802 */ /* 0x000fe20000000f00 */
[----:B------:R-:W-:-:S03]  /*00b0*/  IMAD.MOV.U32 R2, RZ, RZ, R0 ;  /* 0x000000ffff027224 */ /* 0x000fc600078e0000 */
[----:B0-----:R-:W-:-:S07]  /*00c0*/  LEA R3, R4, R3, 0x18 ;  /* 0x0000000304037211 */ /* 0x001fce00078ec0ff */
.L_x_2:
[----:B------:R-:W-:Y:S02]  /*00d0*/  IMAD R4, R2, 0x4, R3 ;  /* 0x0000000402047824 */ /* 0x000fe400078e0203 */
[----:B-1----:R-:W-:-:S03]  /*00e0*/  IMAD.IADD R2, R5, 0x1, R2 ;  /* 0x0000000105027824 */ /* 0x002fc600078e0202 */
[----:B------:R0:W-:Y:S02]  /*00f0*/  STS [R4], RZ ;  /* 0x000000ff04007388 */ /* 0x0001e40000000800 */
[----:B------:R-:W-:-:S13]  /*0100*/  ISETP.GT.AND P0, PT, R2, UR8, PT ;  /* 0x0000000802007c0c */ /* 0x000fda000bf04270 */
[----:B0-----:R-:W-:Y:S05]  /*0110*/  @!P0 BRA `(.L_x_2) ;  /* 0xfffffffc00ec8947 */ /* 0x001fea000383ffff */
.L_x_1:
[----:B------:R-:W-:Y:S05]  /*0120*/  BSYNC.RECONVERGENT B0 ;  /* 0x0000000000007941 */ /* 0x000fea0003800200 */
.L_x_0:
[----:B------:R-:W0:Y:S01]  /*0130*/  S2UR UR4, SR_CTAID.X ;  /* 0x00000000000479c3 */ /* 0x000e220000002500 */
[----:B------:R-:W1:Y:S01]  /*0140*/  LDCU UR11, c[0x0][0x388] ;  /* 0x00007100ff0b77ac */ /* 0x000e620008000800 */
[----:B------:R-:W-:Y:S06]  /*0150*/  BSSY.RECONVERGENT B0, `(.L_x_3) ;  /* 0x000001d000007945 */ /* 0x000fec0003800200 */
[----:B------:R-:W-:Y:S01]  /*0160*/  BAR.SYNC.DEFER_BLOCKING 0x0 ;  /* 0x0000000000007b1d */ /* 0x000fe20000010000 */
[----:B------:R-:W-:-:S07]  /*0170*/  ISETP.GT.AND P1, PT, R0, UR8, PT ;  /* 0x0000000800007c0c */ /* 0x000fce000bf24270 */
[----:B------:R-:W0:Y:S01]  /*0180*/  LDC R3, c[0x0][0x360] ;  /* 0x0000d800ff037b82 */ /* 0x000e220000000800 */
[----:B------:R-:W2:Y:S01]  /*0190*/  LDCU.64 UR6, c[0x0][0x358] ;  /* 0x00006b00ff0677ac */ /* 0x000ea20008000a00 */
[----:B0-----:R-:W-:-:S04]  /*01a0*/  IMAD R5, R3, UR4, RZ ;  /* 0x0000000403057c24 */ /* 0x001fc8000f8e02ff */
[----:B------:R-:W-:-:S04]  /*01b0*/  IMAD R8, R5, 0x8, R0 ;  /* 0x0000000805087824 */ /* 0x000fc800078e0200 */
[C---:B------:R-:W-:Y:S01]  /*01c0*/  IMAD.IADD R10, R8.reuse, 0x1, R3 ;  /* 0x00000001080a7824 */ /* 0x040fe200078e0203 */
[----:B-1----:R-:W-:-:S03]  /*01d0*/  ISETP.GE.U32.AND P0, PT, R8, UR11, PT ;  /* 0x0000000b08007c0c */ /* 0x002fc6000bf06070 */
[C---:B------:R-:W-:Y:S01]  /*01e0*/  IMAD.IADD R12, R10.reuse, 0x1, R3 ;  /* 0x000000010a0c7824 */ /* 0x040fe200078e0203 */
[----:B------:R-:W-:-:S03]  /*01f0*/  ISETP.GE.U32.AND P2, PT, R10, UR11, PT ;  /* 0x0000000b0a007c0c */ /* 0x000fc6000bf46070 */
[----:B------:R-:W-:-:S04]  /*0200*/  IMAD.IADD R14, R12, 0x1, R3 ;  /* 0x000000010c0e7824 */ /* 0x000fc800078e0203 */
[----:B------:R-:W-:-:S04]  /*0210*/  IMAD.IADD R6, R14, 0x1, R3 ;  /* 0x000000010e067824 */ /* 0x000fc800078e0203 */
[----:B------:R-:W-:-:S04]  /*0220*/  IMAD.IADD R4, R6, 0x1, R3 ;  /* 0x0000000106047824 */ /* 0x000fc800078e0203 */
[----:B------:R-:W-:Y:S01]  /*0230*/  IMAD.IADD R2, R4, 0x1, R3 ;  /* 0x0000000104027824 */ /* 0x000fe200078e0203 */
[----:B--2---:R-:W-:Y:S06]  /*0240*/  @P0 BRA `(.L_x_4) ;  /* 0x0000000000340947 */ /* 0x004fec0003800000 */
[----:B------:R-:W0:Y:S02]  /*0250*/  LDCU.64 UR4, c[0x0][0x380] ;  /* 0x00007000ff0477ac */ /* 0x000e240008000a00 */
[----:B0-----:R-:W-:-:S05]  /*0260*/  IADD3 R8, P0, PT, R8, UR4, RZ ;  /* 0x0000000408087c10 */ /* 0x001fca000ff1e0ff */
[----:B------:R-:W-:-:S05]  /*0270*/  IMAD.X R9, RZ, RZ, UR5, P0 ;  /* 0x00000005ff097e24 */ /* 0x000fca00080e06ff */
[----:B------:R-:W2:Y:S02]  /*0280*/  LDG.E.U8 R8, desc[UR6][R8.64] ;  /* 0x0000000608087981 */ /* 0x000ea4000c1e1100 */
[----:B--2---:R-:W-:-:S04]  /*0290*/  ISETP.GT.U32.AND P0, PT, R8, UR9, PT ;  /* 0x0000000908007c0c */ /* 0x004fc8000bf04070 */
[----:B------:R-:W-:-:S13]  /*02a0*/  ISETP.LT.U32.OR P0, PT, R8, UR10, P0 ;  /* 0x0000000a08007c0c */ /* 0x000fda0008701470 */
[----:B------:R-:W-:Y:S05]  /*02b0*/  @P0 BRA `(.L_x_4) ;  /* 0x0000000000180947 */ /* 0x000fea0003800000 */
[----:B------:R-:W0:Y:S01]  /*02c0*/  S2UR UR5, SR_CgaCtaId ;  /* 0x00000000000579c3 */ /* 0x000e220000008800 */
[----:B------:R-:W-:Y:S01]  /*02d0*/  UMOV UR4, 0x400 ;  /* 0x0000040000047882 */ /* 0x000fe20000000000 */
[----:B------:R-:W-:Y:S01]  /*02e0*/  VIADD R5, R8, -UR10 ;  /* 0x8000000a08057c36 */ /* 0x000fe20008000000 */
[----:B0-----:R-:W-:-:S06]  /*02f0*/  ULEA UR4, UR5, UR4, 0x18 ;  /* 0x0000000405047291 */ /* 0x001fcc000f8ec0ff */
[----:B------:R-:W-:-:S05]  /*0300*/  LEA R5, R5, UR4, 0x2 ;  /* 0x0000000405057c11 */ /* 0x000fca000f8e10ff */
[----:B------:R0:W-:Y:S02]  /*0310*/  ATOMS.POPC.INC.32 RZ, [R5+URZ] ;  /* 0x0000000005ff7f8c */ /* 0x0001e4000d8000ff */
.L_x_4:
[----:B------:R-:W-:Y:S05]  /*0320*/  BSYNC.RECONVERGENT B0 ;  /* 0x0000000000007941 */ /* 0x000fea0003800200 */
.L_x_3:
[----:B------:R-:W-:Y:S04]  /*0330*/  BSSY.RECONVERGENT B0, `(.L_x_5) ;  /* 0x000000f000007945 */ /* 0x000fe80003800200 */
[----:B------:R-:W-:Y:S05]  /*0340*/  @P2 BRA `(.L_x_6) ;  /* 0x0000000000342947 */ /* 0x000fea0003800000 */
[----:B------:R-:W1:Y:S02]  /*0350*/  LDCU.64 UR4, c[0x0][0x380] ;  /* 0x00007000ff0477ac */ /* 0x000e640008000a00 */
[----:B-1----:R-:W-:-:S05]  /*0360*/  IADD3 R8, P0, PT, R10, UR4, RZ ;  /* 0x000000040a087c10 */ /* 0x002fca000ff1e0ff */
[----:B------:R-:W-:-:S05]  /*0370*/  IMAD.X R9, RZ, RZ, UR5, P0 ;  /* 0x00000005ff097e24 */ /* 0x000fca00080e06ff */
[----:B------:R-:W2:Y:S02]  /*0380*/  LDG.E.U8 R8, desc[UR6][R8.64] ;  /* 0x0000000608087981 */ /* 0x000ea4000c1e1100 */
[----:B--2---:R-:W-:-:S04]  /*0390*/  ISETP.GT.U32.AND P0, PT, R8, UR9, PT ;  /* 0x0000000908007c0c */ /* 0x004fc8000bf04070 */
[----:B------:R-:W-:-:S13]  /*03a0*/  ISETP.LT.U32.OR P0, PT, R8, UR10, P0 ;  /* 0x0000000a08007c0c */ /* 0x000fda0008701470 */
[----:B------:R-:W-:Y:S05]  /*03b0*/  @P0 BRA `(.L_x_6) ;  /* 0x0000000000180947 */ /* 0x000fea0003800000 */
[----:B------:R-:W1:Y:S01]  /*03c0*/  S2UR UR5, SR_CgaCtaId ;  /* 0x00000000000579c3 */ /* 0x000e620000008800 */
[----:B------:R-:W-:Y:S01]  /*03d0*/  UMOV UR4, 0x400 ;  /* 0x0000040000047882 */ /* 0x000fe20000000000 */
[----:B0-----:R-:W-:Y:S01]  /*03e0*/  VIADD R5, R8, -UR10 ;  /* 0x8000000a08057c36 */ /* 0x001fe20008000000 */
[----:B-1----:R-:W-:-:S06]  /*03f0*/  ULEA UR4, UR5, UR4, 0x18 ;  /* 0x0000000405047291 */ /* 0x002fcc000f8ec0ff */
[----:B------:R-:W-:-:S05]  /*0400*/  LEA R5, R5, UR4, 0x2 ;  /* 0x0000000405057c11 */ /* 0x000fca000f8e10ff */
[----:B------:R1:W-:Y:S02]  /*0410*/  ATOMS.POPC.INC.32 RZ, [R5+URZ] ;  /* 0x0000000005ff7f8c */ /* 0x0003e4000d8000ff */
.L_x_6:
[----:B------:R-:W-:Y:S05]  /*0420*/  BSYNC.RECONVERGENT B0 ;  /* 0x0000000000007941 */ /* 0x000fea0003800200 */
.L_x_5:
[----:B------:R-:W-:Y:S01]  /*0430*/  ISETP.GE.U32.AND P0, PT, R12, UR11, PT ;  /* 0x0000000b0c007c0c */ /* 0x000fe2000bf06070 */
[----:B01----:R-:W-:Y:S01]  /*0440*/  IMAD.IADD R5, R2, 0x1, R3 ;  /* 0x0000000102057824 */ /* 0x003fe200078e0203 */
[----:B------:R-:W-:Y:S01]  /*0450*/  BSSY.RECONVERGENT B0, `(.L_x_7) ;  /* 0x0000014000007945 */ /* 0x000fe20003800200 */
[----:B------:R-:W-:Y:S02]  /*0460*/  ISETP.GE.U32.AND P2, PT, R14, UR11, PT ;  /* 0x0000000b0e007c0c */ /* 0x000fe4000bf46070 */
[----:B------:R-:W-:Y:S02]  /*0470*/  ISETP.GE.U32.AND P3, PT, R6, UR11, PT ;  /* 0x0000000b06007c0c */ /* 0x000fe4000bf66070 */
[----:B------:R-:W-:Y:S02]  /*0480*/  ISETP.GE.U32.AND P4, PT, R4, UR11, PT ;  /* 0x0000000b04007c0c */ /* 0x000fe4000bf86070 */
[----:B------:R-:W-:Y:S02]  /*0490*/  ISETP.GE.U32.AND P5, PT, R2, UR11, PT ;  /* 0x0000000b02007c0c */ /* 0x000fe4000bfa6070 */
[----:B------:R-:W-:-:S02]  /*04a0*/  ISETP.GE.U32.AND P6, PT, R5, UR11, PT ;  /* 0x0000000b05007c0c */ /* 0x000fc4000bfc6070 */
[----:B------:R-:W-:Y:S11]  /*04b0*/  @P0 BRA `(.L_x_8) ;  /* 0x0000000000340947 */ /* 0x000ff60003800000 */
        /* <DEDUP_REMOVED lines=13> */
.L_x_8:
[----:B------:R-:W-:Y:S05]  /*0590*/  BSYNC.RECONVERGENT B0 ;  /* 0x0000000000007941 */ /* 0x000fea0003800200 */
.L_x_7:
        /* <DEDUP_REMOVED lines=15> */
.L_x_10:
[----:B------:R-:W-:Y:S05]  /*0690*/  BSYNC.RECONVERGENT B0 ;  /* 0x0000000000007941 */ /* 0x000fea0003800200 */
.L_x_9:
[----:B------:R-:W-:Y:S04]  /*06a0*/  BSSY.RECONVERGENT B0, `(.L_x_11) ;  /* 0x000000f000007945 */ /* 0x000fe80003800200 */
[----:B------:R-:W-:Y:S05]  /*06b0*/  @P3 BRA `(.L_x_12) ;  /* 0x0000000000343947 */ /* 0x000fea0003800000 */
[----:B------:R-:W2:Y:S02]  /*06c0*/  LDCU.64 UR4, c[0x0][0x380] ;  /* 0x00007000ff0477ac */ /* 0x000ea40008000a00 */
[----:B--2---:R-:W-:-:S05]  /*06d0*/  IADD3 R6, P0, PT, R6, UR4, RZ ;  /* 0x0000000406067c10 */ /* 0x004fca000ff1e0ff */
[----:B01----:R-:W-:-:S05]  /*06e0*/  IMAD.X R7, RZ, RZ, UR5, P0 ;  /* 0x00000005ff077e24 */ /* 0x003fca00080e06ff */
        /* <DEDUP_REMOVED lines=10> */
.L_x_12:
[----:B------:R-:W-:Y:S05]  /*0790*/  BSYNC.RECONVERGENT B0 ;  /* 0x0000000000007941 */ /* 0x000fea0003800200 */
.L_x_11:
        /* <DEDUP_REMOVED lines=15> */
.L_x_14:
[----:B------:R-:W-:Y:S05]  /*0890*/  BSYNC.RECONVERGENT B0 ;  /* 0x0000000000007941 */ /* 0x000fea0003800200 */
.L_x_13:
        /* <DEDUP_REMOVED lines=15> */
.L_x_16:
[----:B------:R-:W-:Y:S05]  /*0990*/  BSYNC.RECONVERGENT B0 ;  /* 0x0000000000007941 */ /* 0x000fea0003800200 */
.L_x_15:
[----:B------:R-:W-:Y:S04]  /*09a0*/  BSSY.RECONVERGENT B0, `(.L_x_17) ;  /* 0x000000f000007945 */ /* 0x000fe80003800200 */
[----:B------:R-:W-:Y:S05]  /*09b0*/  @P6 BRA `(.L_x_18) ;  /* 0x0000000000346947 */ /* 0x000fea0003800000 */
[----:B------:R-:W3:Y:S02]  /*09c0*/  LDCU.64 UR4, c[0x0][0x380] ;  /* 0x00007000ff0477ac */ /* 0x000ee40008000a00 */
[----:B---3--:R-:W-:-:S05]  /*09d0*/  IADD3 R4, P0, PT, R5, UR4, RZ ;  /* 0x0000000405047c10 */ /* 0x008fca000ff1e0ff */
[----:B------:R-:W-:-:S05]  /*09e0*/  IMAD.X R5, RZ, RZ, UR5, P0 ;  /* 0x00000005ff057e24 */ /* 0x000fca00080e06ff */
[----:B------:R-:W3:Y:S02]  /*09f0*/  LDG.E.U8 R4, desc[UR6][R4.64] ;  /* 0x0000000604047981 */ /* 0x000ee4000c1e1100 */
[----:B---3--:R-:W-:-:S04]  /*0a00*/  ISETP.GT.U32.AND P0, PT, R4, UR9, PT ;  /* 0x0000000904007c0c */ /* 0x008fc8000bf04070 */
[----:B------:R-:W-:-:S13]  /*0a10*/  ISETP.LT.U32.OR P0, PT, R4, UR10, P0 ;  /* 0x0000000a04007c0c */ /* 0x000fda0008701470 */
[----:B------:R-:W-:Y:S05]  /*0a20*/  @P0 BRA `(.L_x_18) ;  /* 0x0000000000180947 */ /* 0x000fea0003800000 */
[----:B------:R-:W3:Y:S01]  /*0a30*/  S2UR UR5, SR_CgaCtaId ;  /* 0x00000000000579c3 */ /* 0x000ee20000008800 */
[----:B------:R-:W-:Y:S01]  /*0a40*/  UMOV UR4, 0x400 ;  /* 0x0000040000047882 */ /* 0x000fe20000000000 */
[----:B----4-:R-:W-:Y:S01]  /*0a50*/  VIADD R2, R4, -UR10 ;  /* 0x8000000a04027c36 */ /* 0x010fe20008000000 */
[----:B---3--:R-:W-:-:S06]  /*0a60*/  ULEA UR4, UR5, UR4, 0x18 ;  /* 0x0000000405047291 */ /* 0x008fcc000f8ec0ff */
[----:B------:R-:W-:-:S05]  /*0a70*/  LEA R2, R2, UR4, 0x2 ;  /* 0x0000000402027c11 */ /* 0x000fca000f8e10ff */
[----:B------:R3:W-:Y:S02]  /*0a80*/  ATOMS.POPC.INC.32 RZ, [R2+URZ] ;  /* 0x0000000002ff7f8c */ /* 0x0007e4000d8000ff */
.L_x_18:
[----:B------:R-:W-:Y:S05]  /*0a90*/  BSYNC.RECONVERGENT B0 ;  /* 0x0000000000007941 */ /* 0x000fea0003800200 */
.L_x_17:
[----:B------:R-:W-:Y:S06]  /*0aa0*/  BAR.SYNC.DEFER_BLOCKING 0x0 ;  /* 0x0000000000007b1d */ /* 0x000fec0000010000 */
[----:B------:R-:W-:Y:S05]  /*0ab0*/  @P1 EXIT ;  /* 0x000000000000194d */ /* 0x000fea0003800000 */
[----:B------:R-:W5:Y:S01]  /*0ac0*/  S2UR UR5, SR_CgaCtaId ;  /* 0x00000000000579c3 */ /* 0x000f620000008800 */
[----:B------:R-:W-:-:S07]  /*0ad0*/  UMOV UR4, 0x400 ;  /* 0x0000040000047882 */ /* 0x000fce0000000000 */
[----:B012---:R-:W0:Y:S01]  /*0ae0*/  LDC.64 R6, c[0x0][0x398] ;  /* 0x0000e600ff067b82 */ /* 0x007e220000000a00 */
[----:B-----5:R-:W-:-:S12]  /*0af0*/  ULEA UR4, UR5, UR4, 0x18 ;  /* 0x0000000405047291 */ /* 0x020fd8000f8ec0ff */
.L_x_19:
[C---:B---34-:R-:W-:Y:S01]  /*0b00*/  LEA R2, R0.reuse, UR4, 0x2 ;  /* 0x0000000400027c11 */ /* 0x058fe2000f8e10ff */
[----:B01----:R-:W-:-:S04]  /*0b10*/  IMAD.WIDE R4, R0, 0x4, R6 ;  /* 0x0000000400047825 */ /* 0x003fc800078e0206 */
[----:B------:R-:W0:Y:S01]  /*0b20*/  LDS R9, [R2] ;  /* 0x0000000002097984 */ /* 0x000e220000000800 */
[----:B------:R-:W-:-:S05]  /*0b30*/  IMAD.IADD R0, R3, 0x1, R0 ;  /* 0x0000000103007824 */ /* 0x000fca00078e0200 */
[----:B------:R-:W-:Y:S01]  /*0b40*/  ISETP.GT.AND P0, PT, R0, UR8, PT ;  /* 0x0000000800007c0c */ /* 0x000fe2000bf04270 */
[----:B0-----:R1:W-:-:S12]  /*0b50*/  REDG.E.ADD.STRONG.GPU desc[UR6][R4.64], R9 ;  /* 0x000000090400798e */ /* 0x0013d8000c12e106 */
[----:B------:R-:W-:Y:S05]  /*0b60*/  @!P0 BRA `(.L_x_19) ;  /* 0xfffffffc00e48947 */ /* 0x000fea000383ffff */
[----:B------:R-:W-:Y:S05]  /*0b70*/  EXIT ;  /* 0x000000000000794d */ /* 0x000fea0003800000 */
.L_x_20:
[----:B------:R-:W-:-:S00]  /*0b80*/  BRA `(.L_x_20) ;  /* 0xfffffffc00fc7947 */ /* 0x000fc0000383ffff */
[----:B------:R-:W-:-:S00]  /*0b90*/  NOP ;  /* 0x0000000000007918 */ /* 0x000fc00000000000 */
        /* <DEDUP_REMOVED lines=14> */
.L_x_21:


//--------------------- .nv.shared._Z15histogramKernelPKcjiiPj --------------------------
	.section	.nv.shared._Z15histogramKernelPKcjiiPj,"aw",@nobits
	.sectionflags	@""
	.align	16
	.zero		1024


//--------------------- .nv.shared.reserved.0     --------------------------
	.section	.nv.shared.reserved.0,"aw",@nobits
	.weak		__nv_reservedSMEM_offset_0_alias
	.size		__nv_reservedSMEM_offset_0_alias, 0, 64
	.other		__nv_reservedSMEM_offset_0_alias,@"STO_CUDA_RESERVED_SHARED STV_DEFAULT"
__nv_reservedSMEM_offset_0_alias:
	.zero		0
	.zero		64


//--------------------- .nv.constant0._Z15histogramKernelPKcjiiPj --------------------------
	.section	.nv.constant0._Z15histogramKernelPKcjiiPj,"a",@progbits
	.sectionflags	@""
	.align	4
.nv.constant0._Z15histogramKernelPKcjiiPj:
	.zero		928


//--------------------- SYMBOLS --------------------------

	.type		.nv.reservedSmem.offset0,@object
	.size		.nv.reservedSmem.offset0,0x4
	.type		.nv.reservedSmem.cap,@object
	.size		.nv.reservedSmem.cap,0x4
